//
// Generated by NVIDIA NVVM Compiler
//
// Compiler Build ID: CL-36424714
// Cuda compilation tools, release 13.0, V13.0.88
// Based on NVVM 20.0.0
//

.version 9.0
.target sm_100
.address_size 64

	// .globl	_Z20matrix_multiplicatonPiS_S_
// _ZZ20matrix_multiplicatonPiS_S_E8in_tile1 has been demoted
// _ZZ20matrix_multiplicatonPiS_S_E8in_tile2 has been demoted

.visible .entry _Z20matrix_multiplicatonPiS_S_(
	.param .u64 .ptr .align 1 _Z20matrix_multiplicatonPiS_S__param_0,
	.param .u64 .ptr .align 1 _Z20matrix_multiplicatonPiS_S__param_1,
	.param .u64 .ptr .align 1 _Z20matrix_multiplicatonPiS_S__param_2
)
{
	.reg .pred 	%p<9>;
	.reg .b32 	%r<144>;
	.reg .b64 	%rd<13>;
	// demoted variable
	.shared .align 4 .b8 _ZZ20matrix_multiplicatonPiS_S_E8in_tile1[4096];
	// demoted variable
	.shared .align 4 .b8 _ZZ20matrix_multiplicatonPiS_S_E8in_tile2[4096];
	ld.param.u64 	%rd3, [_Z20matrix_multiplicatonPiS_S__param_0];
	ld.param.u64 	%rd4, [_Z20matrix_multiplicatonPiS_S__param_1];
	ld.param.u64 	%rd5, [_Z20matrix_multiplicatonPiS_S__param_2];
	cvta.to.global.u64 	%rd1, %rd5;
	cvta.to.global.u64 	%rd2, %rd4;
	mov.u32 	%r29, %ctaid.x;
	mov.u32 	%r30, %ntid.x;
	mov.u32 	%r136, %tid.x;
	mad.lo.s32 	%r2, %r29, %r30, %r136;
	mov.u32 	%r31, %ctaid.y;
	mov.u32 	%r32, %ntid.y;
	mov.u32 	%r138, %tid.y;
	mad.lo.s32 	%r4, %r31, %r32, %r138;
	shl.b32 	%r33, %r138, 7;
	mov.u32 	%r34, _ZZ20matrix_multiplicatonPiS_S_E8in_tile1;
	add.s32 	%r5, %r34, %r33;
	shl.b32 	%r35, %r136, 2;
	add.s32 	%r6, %r5, %r35;
	mul.lo.s32 	%r7, %r4, 10000;
	mov.u32 	%r36, _ZZ20matrix_multiplicatonPiS_S_E8in_tile2;
	add.s32 	%r9, %r36, %r35;
	add.s32 	%r8, %r9, %r33;
	mad.lo.s32 	%r139, %r138, 10000, %r2;
	add.s32 	%r137, %r136, %r7;
	mov.b32 	%r140, 0;
	mov.u32 	%r141, %r140;
$L__BB0_1:
	max.u32 	%r38, %r4, %r136;
	setp.gt.u32 	%p1, %r38, 9999;
	mov.b32 	%r142, 0;
	@%p1 bra 	$L__BB0_3;
	mul.wide.u32 	%rd6, %r137, 4;
	add.s64 	%rd7, %rd2, %rd6;
	ld.global.u32 	%r142, [%rd7];
$L__BB0_3:
	setp.gt.s32 	%p2, %r2, 9999;
	st.shared.u32 	[%r6], %r142;
	setp.gt.u32 	%p3, %r138, 9999;
	mov.b32 	%r143, 0;
	or.pred  	%p4, %p2, %p3;
	@%p4 bra 	$L__BB0_5;
	mul.wide.s32 	%rd8, %r139, 4;
	add.s64 	%rd9, %rd1, %rd8;
	ld.global.u32 	%r143, [%rd9];
$L__BB0_5:
	st.shared.u32 	[%r8], %r143;
	bar.sync 	0;
	ld.shared.u32 	%r40, [%r5];
	ld.shared.u32 	%r41, [%r9];
	mad.lo.s32 	%r42, %r41, %r40, %r141;
	ld.shared.u32 	%r43, [%r5+4];
	ld.shared.u32 	%r44, [%r9+128];
	mad.lo.s32 	%r45, %r44, %r43, %r42;
	ld.shared.u32 	%r46, [%r5+8];
	ld.shared.u32 	%r47, [%r9+256];
	mad.lo.s32 	%r48, %r47, %r46, %r45;
	ld.shared.u32 	%r49, [%r5+12];
	ld.shared.u32 	%r50, [%r9+384];
	mad.lo.s32 	%r51, %r50, %r49, %r48;
	ld.shared.u32 	%r52, [%r5+16];
	ld.shared.u32 	%r53, [%r9+512];
	mad.lo.s32 	%r54, %r53, %r52, %r51;
	ld.shared.u32 	%r55, [%r5+20];
	ld.shared.u32 	%r56, [%r9+640];
	mad.lo.s32 	%r57, %r56, %r55, %r54;
	ld.shared.u32 	%r58, [%r5+24];
	ld.shared.u32 	%r59, [%r9+768];
	mad.lo.s32 	%r60, %r59, %r58, %r57;
	ld.shared.u32 	%r61, [%r5+28];
	ld.shared.u32 	%r62, [%r9+896];
	mad.lo.s32 	%r63, %r62, %r61, %r60;
	ld.shared.u32 	%r64, [%r5+32];
	ld.shared.u32 	%r65, [%r9+1024];
	mad.lo.s32 	%r66, %r65, %r64, %r63;
	ld.shared.u32 	%r67, [%r5+36];
	ld.shared.u32 	%r68, [%r9+1152];
	mad.lo.s32 	%r69, %r68, %r67, %r66;
	ld.shared.u32 	%r70, [%r5+40];
	ld.shared.u32 	%r71, [%r9+1280];
	mad.lo.s32 	%r72, %r71, %r70, %r69;
	ld.shared.u32 	%r73, [%r5+44];
	ld.shared.u32 	%r74, [%r9+1408];
	mad.lo.s32 	%r75, %r74, %r73, %r72;
	ld.shared.u32 	%r76, [%r5+48];
	ld.shared.u32 	%r77, [%r9+1536];
	mad.lo.s32 	%r78, %r77, %r76, %r75;
	ld.shared.u32 	%r79, [%r5+52];
	ld.shared.u32 	%r80, [%r9+1664];
	mad.lo.s32 	%r81, %r80, %r79, %r78;
	ld.shared.u32 	%r82, [%r5+56];
	ld.shared.u32 	%r83, [%r9+1792];
	mad.lo.s32 	%r84, %r83, %r82, %r81;
	ld.shared.u32 	%r85, [%r5+60];
	ld.shared.u32 	%r86, [%r9+1920];
	mad.lo.s32 	%r87, %r86, %r85, %r84;
	ld.shared.u32 	%r88, [%r5+64];
	ld.shared.u32 	%r89, [%r9+2048];
	mad.lo.s32 	%r90, %r89, %r88, %r87;
	ld.shared.u32 	%r91, [%r5+68];
	ld.shared.u32 	%r92, [%r9+2176];
	mad.lo.s32 	%r93, %r92, %r91, %r90;
	ld.shared.u32 	%r94, [%r5+72];
	ld.shared.u32 	%r95, [%r9+2304];
	mad.lo.s32 	%r96, %r95, %r94, %r93;
	ld.shared.u32 	%r97, [%r5+76];
	ld.shared.u32 	%r98, [%r9+2432];
	mad.lo.s32 	%r99, %r98, %r97, %r96;
	ld.shared.u32 	%r100, [%r5+80];
	ld.shared.u32 	%r101, [%r9+2560];
	mad.lo.s32 	%r102, %r101, %r100, %r99;
	ld.shared.u32 	%r103, [%r5+84];
	ld.shared.u32 	%r104, [%r9+2688];
	mad.lo.s32 	%r105, %r104, %r103, %r102;
	ld.shared.u32 	%r106, [%r5+88];
	ld.shared.u32 	%r107, [%r9+2816];
	mad.lo.s32 	%r108, %r107, %r106, %r105;
	ld.shared.u32 	%r109, [%r5+92];
	ld.shared.u32 	%r110, [%r9+2944];
	mad.lo.s32 	%r111, %r110, %r109, %r108;
	ld.shared.u32 	%r112, [%r5+96];
	ld.shared.u32 	%r113, [%r9+3072];
	mad.lo.s32 	%r114, %r113, %r112, %r111;
	ld.shared.u32 	%r115, [%r5+100];
	ld.shared.u32 	%r116, [%r9+3200];
	mad.lo.s32 	%r117, %r116, %r115, %r114;
	ld.shared.u32 	%r118, [%r5+104];
	ld.shared.u32 	%r119, [%r9+3328];
	mad.lo.s32 	%r120, %r119, %r118, %r117;
	ld.shared.u32 	%r121, [%r5+108];
	ld.shared.u32 	%r122, [%r9+3456];
	mad.lo.s32 	%r123, %r122, %r121, %r120;
	ld.shared.u32 	%r124, [%r5+112];
	ld.shared.u32 	%r125, [%r9+3584];
	mad.lo.s32 	%r126, %r125, %r124, %r123;
	ld.shared.u32 	%r127, [%r5+116];
	ld.shared.u32 	%r128, [%r9+3712];
	mad.lo.s32 	%r129, %r128, %r127, %r126;
	ld.shared.u32 	%r130, [%r5+120];
	ld.shared.u32 	%r131, [%r9+3840];
	mad.lo.s32 	%r132, %r131, %r130, %r129;
	ld.shared.u32 	%r133, [%r5+124];
	ld.shared.u32 	%r134, [%r9+3968];
	mad.lo.s32 	%r141, %r134, %r133, %r132;
	bar.sync 	0;
	add.s32 	%r23, %r140, 32;
	add.s32 	%r139, %r139, 320000;
	add.s32 	%r138, %r138, 32;
	add.s32 	%r137, %r137, 32;
	add.s32 	%r136, %r136, 32;
	setp.lt.u32 	%p5, %r140, 9968;
	mov.u32 	%r140, %r23;
	@%p5 bra 	$L__BB0_1;
	setp.gt.s32 	%p6, %r2, 9999;
	setp.gt.u32 	%p7, %r4, 9999;
	or.pred  	%p8, %p7, %p6;
	@%p8 bra 	$L__BB0_8;
	add.s32 	%r135, %r7, %r2;
	cvta.to.global.u64 	%rd10, %rd3;
	mul.wide.s32 	%rd11, %r135, 4;
	add.s64 	%rd12, %rd10, %rd11;
	st.global.u32 	[%rd12], %r141;
$L__BB0_8:
	ret;

}


// ===== COMPILED SASS (sm_100) =====

	.target	sm_100

	.elftype	@"ET_EXEC"


//--------------------- .note.nv.tkinfo           --------------------------
	.section	.note.nv.tkinfo,"",@"SHT_NOTE"
	.sectionflags	@"SHF_NOTE_NV_TKINFO"
	.tkinfo
        /*0018*/ 	.word	0x00000002
        /*0030*/ 	.string	""
        /*0030*/ 	.string	"ptxas"
        /*0030*/ 	.string	"Cuda compilation tools, release 13.0, V13.0.88"
        /*0030*/ 	.string	"Build cuda_13.0.r13.0/compiler.36424714_0"
        /*0030*/ 	.string	"-arch sm_100 -m 64 "



//--------------------- .note.nv.cuinfo           --------------------------
	.section	.note.nv.cuinfo,"",@"SHT_NOTE"
	.sectionflags	@"SHF_NOTE_NV_CUINFO"
        /*0018*/ 	.short	0x0002
        /*001a*/ 	.short	0x0064
        /*001c*/ 	.short	0x0082
	.zero		2


//--------------------- .nv.info                  --------------------------
	.section	.nv.info,"",@"SHT_CUDA_INFO"
	.align	4


	//----- nvinfo : EIATTR_REGCOUNT
	.align		4
        /*0000*/ 	.byte	0x04, 0x2f
        /*0002*/ 	.short	(.L_1 - .L_0)
	.align		4
.L_0:
        /*0004*/ 	.word	index@(_Z20matrix_multiplicatonPiS_S_)
        /*0008*/ 	.word	0x00000020


	//----- nvinfo : EIATTR_FRAME_SIZE
	.align		4
.L_1:
        /*000c*/ 	.byte	0x04, 0x11
        /*000e*/ 	.short	(.L_3 - .L_2)
	.align		4
.L_2:
        /*0010*/ 	.word	index@(_Z20matrix_multiplicatonPiS_S_)
        /*0014*/ 	.word	0x00000000


	//----- nvinfo : EIATTR_MIN_STACK_SIZE
	.align		4
.L_3:
        /*0018*/ 	.byte	0x04, 0x12
        /*001a*/ 	.short	(.L_5 - .L_4)
	.align		4
.L_4:
        /*001c*/ 	.word	index@(_Z20matrix_multiplicatonPiS_S_)
        /*0020*/ 	.word	0x00000000
.L_5:


//--------------------- .nv.compat                --------------------------
	.section	.nv.compat,"",@"SHT_CUDA_COMPAT_INFO"
	.align	4
        /*0000*/ 	.byte	0x02, 0x09, 0x00, 0x00, 0x02, 0x02, 0x01, 0x00, 0x02, 0x05, 0x05, 0x00, 0x03, 0x07, 0x01, 0x01
        /*0010*/ 	.byte	0x02, 0x03, 0x00, 0x00, 0x02, 0x06, 0x01, 0x00, 0x04, 0x0b, 0x08, 0x00, 0x09, 0x00, 0x00, 0x00
        /*0020*/ 	.byte	0x00, 0x00, 0x00, 0x00


//--------------------- .nv.info._Z20matrix_multiplicatonPiS_S_ --------------------------
	.section	.nv.info._Z20matrix_multiplicatonPiS_S_,"",@"SHT_CUDA_INFO"
	.sectionflags	@""
	.align	4


	//----- nvinfo : EIATTR_CUDA_API_VERSION
	.align		4
        /*0000*/ 	.byte	0x04, 0x37
        /*0002*/ 	.short	(.L_7 - .L_6)
.L_6:
        /*0004*/ 	.word	0x00000082


	//----- nvinfo : EIATTR_KPARAM_INFO
	.align		4
.L_7:
        /*0008*/ 	.byte	0x04, 0x17
        /*000a*/ 	.short	(.L_9 - .L_8)
.L_8:
        /*000c*/ 	.word	0x00000000
        /*0010*/ 	.short	0x0002
        /*0012*/ 	.short	0x0010
        /*0014*/ 	.byte	0x00, 0xf5, 0x21, 0x00


	//----- nvinfo : EIATTR_KPARAM_INFO
	.align		4
.L_9:
        /*0018*/ 	.byte	0x04, 0x17
        /*001a*/ 	.short	(.L_11 - .L_10)
.L_10:
        /*001c*/ 	.word	0x00000000
        /*0020*/ 	.short	0x0001
        /*0022*/ 	.short	0x0008
        /*0024*/ 	.byte	0x00, 0xf5, 0x21, 0x00


	//----- nvinfo : EIATTR_KPARAM_INFO
	.align		4
.L_11:
        /*0028*/ 	.byte	0x04, 0x17
        /*002a*/ 	.short	(.L_13 - .L_12)
.L_12:
        /*002c*/ 	.word	0x00000000
        /*0030*/ 	.short	0x0000
        /*0032*/ 	.short	0x0000
        /*0034*/ 	.byte	0x00, 0xf5, 0x21, 0x00


	//----- nvinfo : EIATTR_SPARSE_MMA_MASK
	.align		4
.L_13:
        /*0038*/ 	.byte	0x03, 0x50
        /*003a*/ 	.short	0x0000


	//----- nvinfo : EIATTR_MAXREG_COUNT
	.align		4
        /*003c*/ 	.byte	0x03, 0x1b
        /*003e*/ 	.short	0x00ff


	//----- nvinfo : EIATTR_NUM_BARRIERS
	.align		4
        /*0040*/ 	.byte	0x02, 0x4c
        /*0042*/ 	.byte	0x01
	.zero		1


	//----- nvinfo : EIATTR_MERCURY_ISA_VERSION
	.align		4
        /*0044*/ 	.byte	0x03, 0x5f
        /*0046*/ 	.short	0x0101


	//----- nvinfo : EIATTR_VRC_CTA_INIT_COUNT
	.align		4
        /*0048*/ 	.byte	0x02, 0x4a
	.zero		1
	.zero		1


	//----- nvinfo : EIATTR_EXIT_INSTR_OFFSETS
	.align		4
        /*004c*/ 	.byte	0x04, 0x1c
        /*004e*/ 	.short	(.L_15 - .L_14)


	//   ....[0]....
.L_14:
        /*0050*/ 	.word	0x00000790


	//   ....[1]....
        /*0054*/ 	.word	0x000007e0


	//----- nvinfo : EIATTR_CBANK_PARAM_SIZE
	.align		4
.L_15:
        /*0058*/ 	.byte	0x03, 0x19
        /*005a*/ 	.short	0x0018


	//----- nvinfo : EIATTR_PARAM_CBANK
	.align		4
        /*005c*/ 	.byte	0x04, 0x0a
        /*005e*/ 	.short	(.L_17 - .L_16)
	.align		4
.L_16:
        /*0060*/ 	.word	index@(.nv.constant0._Z20matrix_multiplicatonPiS_S_)
        /*0064*/ 	.short	0x0380
        /*0066*/ 	.short	0x0018


	//----- nvinfo : EIATTR_SW_WAR
	.align		4
.L_17:
        /*0068*/ 	.byte	0x04, 0x36
        /*006a*/ 	.short	(.L_19 - .L_18)
.L_18:
        /*006c*/ 	.word	0x00000008
.L_19:


//--------------------- .nv.callgraph             --------------------------
	.section	.nv.callgraph,"",@"SHT_CUDA_CALLGRAPH"
	.align	4
	.sectionentsize	8
	.align		4
        /*0000*/ 	.word	0x00000000
	.align		4
        /*0004*/ 	.word	0xffffffff
	.align		4
        /*0008*/ 	.word	0x00000000
	.align		4
        /*000c*/ 	.word	0xfffffffe
	.align		4
        /*0010*/ 	.word	0x00000000
	.align		4
        /*0014*/ 	.word	0xfffffffd
	.align		4
        /*0018*/ 	.word	0x00000000
	.align		4
        /*001c*/ 	.word	0xfffffffc


//--------------------- .text._Z20matrix_multiplicatonPiS_S_ --------------------------
	.section	.text._Z20matrix_multiplicatonPiS_S_,"ax",@progbits
	.align	128
        .global         _Z20matrix_multiplicatonPiS_S_
        .type           _Z20matrix_multiplicatonPiS_S_,@function
        .size           _Z20matrix_multiplicatonPiS_S_,(.L_x_2 - _Z20matrix_multiplicatonPiS_S_)
        .other          _Z20matrix_multiplicatonPiS_S_,@"STO_CUDA_ENTRY STV_DEFAULT"
_Z20matrix_multiplicatonPiS_S_:
.text._Z20matrix_multiplicatonPiS_S_:
[----:B------:R-:W-:Y:S01]  /*0000*/  LDC R1, c[0x0][0x37c] ;  /* 0x0000df00ff017b82 */ /* 0x000fe20000000800 */
[----:B------:R-:W0:Y:S07]  /*0010*/  S2R R16, SR_TID.X ;  /* 0x0000000000107919 */ /* 0x000e2e0000002100 */
[----:B------:R-:W1:Y:S01]  /*0020*/  S2UR UR6, SR_CgaCtaId ;  /* 0x00000000000679c3 */ /* 0x000e620000008800 */
[----:B------:R-:W-:Y:S01]  /*0030*/  UMOV UR4, 0x400 ;  /* 0x0000040000047882 */ /* 0x000fe20000000000 */
[----:B------:R-:W-:Y:S01]  /*0040*/  HFMA2 R7, -RZ, RZ, 0, 0 ;  /* 0x00000000ff077431 */ /* 0x000fe200000001ff */
[----:B------:R-:W2:Y:S01]  /*0050*/  S2R R2, SR_TID.Y ;  /* 0x0000000000027919 */ /* 0x000ea20000002200 */
[----:B------:R-:W-:Y:S01]  /*0060*/  UIADD3 UR5, UPT, UPT, UR4, 0x1000, URZ ;  /* 0x0000100004057890 */ /* 0x000fe2000fffe0ff */
[----:B------:R-:W3:Y:S03]  /*0070*/  LDCU.64 UR8, c[0x0][0x358] ;  /* 0x00006b00ff0877ac */ /* 0x000ee60008000a00 */
[----:B------:R-:W4:Y:S08]  /*0080*/  LDC R3, c[0x0][0x360] ;  /* 0x0000d800ff037b82 */ /* 0x000f300000000800 */
[----:B------:R-:W4:Y:S08]  /*0090*/  S2UR UR7, SR_CTAID.X ;  /* 0x00000000000779c3 */ /* 0x000f300000002500 */
[----:B------:R-:W5:Y:S01]  /*00a0*/  S2UR UR10, SR_CTAID.Y ;  /* 0x00000000000a79c3 */ /* 0x000f620000002600 */
[----:B-1----:R-:W-:-:S02]  /*00b0*/  ULEA UR4, UR6, UR4, 0x18 ;  /* 0x0000000406047291 */ /* 0x002fc4000f8ec0ff */
[----:B------:R-:W-:-:S05]  /*00c0*/  ULEA UR5, UR6, UR5, 0x18 ;  /* 0x0000000506057291 */ /* 0x000fca000f8ec0ff */
[----:B------:R-:W5:Y:S01]  /*00d0*/  LDC R23, c[0x0][0x364] ;  /* 0x0000d900ff177b82 */ /* 0x000f620000000800 */
[----:B0-----:R-:W-:Y:S02]  /*00e0*/  LEA R19, R16, UR5, 0x2 ;  /* 0x0000000510137c11 */ /* 0x001fe4000f8e10ff */
[C---:B--2---:R-:W-:Y:S01]  /*00f0*/  LEA R21, R2.reuse, UR4, 0x7 ;  /* 0x0000000402157c11 */ /* 0x044fe2000f8e38ff */
[----:B------:R-:W-:Y:S01]  /*0100*/  UMOV UR4, URZ ;  /* 0x000000ff00047c82 */ /* 0x000fe20008000000 */
[----:B------:R-:W-:Y:S02]  /*0110*/  LEA R17, R2, R19, 0x7 ;  /* 0x0000001302117211 */ /* 0x000fe400078e38ff */
[----:B------:R-:W-:Y:S01]  /*0120*/  LEA R18, R16, R21, 0x2 ;  /* 0x0000001510127211 */ /* 0x000fe200078e10ff */
[----:B----4-:R-:W-:-:S04]  /*0130*/  IMAD R20, R3, UR7, R16 ;  /* 0x0000000703147c24 */ /* 0x010fc8000f8e0210 */
[----:B------:R-:W-:Y:S02]  /*0140*/  IMAD R3, R2, 0x2710, R20 ;  /* 0x0000271002037824 */ /* 0x000fe400078e0214 */
[----:B-----5:R-:W-:-:S04]  /*0150*/  IMAD R23, R23, UR10, R2 ;  /* 0x0000000a17177c24 */ /* 0x020fc8000f8e0202 */
[----:B---3--:R-:W-:-:S07]  /*0160*/  IMAD R0, R23, 0x2710, R16 ;  /* 0x0000271017007824 */ /* 0x008fce00078e0210 */
.L_x_0:
[----:B------:R-:W-:Y:S02]  /*0170*/  VIMNMX.U32 R4, PT, PT, R23, R16, !PT ;  /* 0x0000001017047248 */ /* 0x000fe40007fe0000 */
[----:B------:R-:W-:Y:S02]  /*0180*/  ISETP.GT.U32.AND P0, PT, R2, 0x270f, PT ;  /* 0x0000270f0200780c */ /* 0x000fe40003f04070 */
[----:B------:R-:W-:Y:S02]  /*0190*/  ISETP.GT.U32.AND P1, PT, R4, 0x270f, PT ;  /* 0x0000270f0400780c */ /* 0x000fe40003f24070 */
[----:B------:R-:W-:Y:S02]  /*01a0*/  ISETP.GT.OR P0, PT, R20, 0x270f, P0 ;  /* 0x0000270f1400780c */ /* 0x000fe40000704670 */
[----:B------:R-:W-:Y:S02]  /*01b0*/  MOV R25, RZ ;  /* 0x000000ff00197202 */ /* 0x000fe40000000f00 */
[----:B------:R-:W-:-:S07]  /*01c0*/  MOV R6, RZ ;  /* 0x000000ff00067202 */ /* 0x000fce0000000f00 */
[----:B------:R-:W0:Y:S08]  /*01d0*/  @!P1 LDC.64 R12, c[0x0][0x388] ;  /* 0x0000e200ff0c9b82 */ /* 0x000e300000000a00 */
[----:B------:R-:W1:Y:S01]  /*01e0*/  @!P0 LDC.64 R4, c[0x0][0x390] ;  /* 0x0000e400ff048b82 */ /* 0x000e620000000a00 */
[----:B0-----:R-:W-:-:S05]  /*01f0*/  @!P1 IMAD.WIDE.U32 R12, R0, 0x4, R12 ;  /* 0x00000004000c9825 */ /* 0x001fca00078e000c */
[----:B------:R-:W2:Y:S01]  /*0200*/  @!P1 LDG.E R25, desc[UR8][R12.64] ;  /* 0x000000080c199981 */ /* 0x000ea2000c1e1900 */
[----:B-1----:R-:W-:-:S05]  /*0210*/  @!P0 IMAD.WIDE R4, R3, 0x4, R4 ;  /* 0x0000000403048825 */ /* 0x002fca00078e0204 */
[----:B------:R-:W3:Y:S01]  /*0220*/  @!P0 LDG.E R6, desc[UR8][R4.64] ;  /* 0x0000000804068981 */ /* 0x000ee2000c1e1900 */
[----:B------:R-:W-:Y:S02]  /*0230*/  UISETP.GE.U32.AND UP0, UPT, UR4, 0x26f0, UPT ;  /* 0x000026f00400788c */ /* 0x000fe4000bf06070 */
[----:B------:R-:W-:Y:S01]  /*0240*/  UIADD3 UR5, UPT, UPT, UR4, 0x20, URZ ;  /* 0x0000002004057890 */ /* 0x000fe2000fffe0ff */
[----:B------:R-:W-:Y:S02]  /*0250*/  IADD3 R2, PT, PT, R2, 0x20, RZ ;  /* 0x0000002002027810 */ /* 0x000fe40007ffe0ff */
[----:B------:R-:W-:Y:S02]  /*0260*/  IADD3 R16, PT, PT, R16, 0x20, RZ ;  /* 0x0000002010107810 */ /* 0x000fe40007ffe0ff */
[----:B------:R-:W-:Y:S02]  /*0270*/  IADD3 R0, PT, PT, R0, 0x20, RZ ;  /* 0x0000002000007810 */ /* 0x000fe40007ffe0ff */
[----:B------:R-:W-:Y:S01]  /*0280*/  IADD3 R3, PT, PT, R3, 0x4e200, RZ ;  /* 0x0004e20003037810 */ /* 0x000fe20007ffe0ff */
[----:B------:R-:W-:Y:S01]  /*0290*/  UMOV UR4, UR5 ;  /* 0x0000000500047c82 */ /* 0x000fe20008000000 */
[----:B--2---:R-:W-:Y:S04]  /*02a0*/  STS [R18], R25 ;  /* 0x0000001912007388 */ /* 0x004fe80000000800 */
[----:B---3--:R-:W-:Y:S01]  /*02b0*/  STS [R17], R6 ;  /* 0x0000000611007388 */ /* 0x008fe20000000800 */
[----:B------:R-:W-:Y:S06]  /*02c0*/  BAR.SYNC.DEFER_BLOCKING 0x0 ;  /* 0x0000000000007b1d */ /* 0x000fec0000010000 */
[----:B------:R-:W-:Y:S04]  /*02d0*/  LDS R24, [R19] ;  /* 0x0000000013187984 */ /* 0x000fe80000000800 */
[----:B------:R-:W0:Y:S04]  /*02e0*/  LDS.128 R8, [R21] ;  /* 0x0000000015087984 */ /* 0x000e280000000c00 */
[----:B------:R-:W1:Y:S04]  /*02f0*/  LDS R28, [R19+0x80] ;  /* 0x00008000131c7984 */ /* 0x000e680000000800 */
[----:B------:R-:W2:Y:S04]  /*0300*/  LDS R29, [R19+0x100] ;  /* 0x00010000131d7984 */ /* 0x000ea80000000800 */
[----:B------:R-:W3:Y:S04]  /*0310*/  LDS R26, [R19+0x180] ;  /* 0x00018000131a7984 */ /* 0x000ee80000000800 */
[----:B------:R-:W-:Y:S04]  /*0320*/  LDS R27, [R19+0x200] ;  /* 0x00020000131b7984 */ /* 0x000fe80000000800 */
[----:B------:R-:W4:Y:S04]  /*0330*/  LDS.128 R12, [R21+0x10] ;  /* 0x00001000150c7984 */ /* 0x000f280000000c00 */
[----:B------:R-:W5:Y:S04]  /*0340*/  LDS R22, [R19+0x280] ;  /* 0x0002800013167984 */ /* 0x000f680000000800 */
[----:B------:R-:W5:Y:S01]  /*0350*/  LDS R25, [R19+0x300] ;  /* 0x0003000013197984 */ /* 0x000f620000000800 */
[----:B0-----:R-:W-:-:S03]  /*0360*/  IMAD R8, R8, R24, R7 ;  /* 0x0000001808087224 */ /* 0x001fc600078e0207 */
[----:B------:R-:W0:Y:S01]  /*0370*/  LDS R24, [R19+0x380] ;  /* 0x0003800013187984 */ /* 0x000e220000000800 */
[----:B-1----:R-:W-:-:S03]  /*0380*/  IMAD R9, R28, R9, R8 ;  /* 0x000000091c097224 */ /* 0x002fc600078e0208 */
[----:B------:R-:W-:Y:S01]  /*0390*/  LDS.128 R4, [R21+0x20] ;  /* 0x0000200015047984 */ /* 0x000fe20000000c00 */
[----:B--2---:R-:W-:-:S03]  /*03a0*/  IMAD R10, R29, R10, R9 ;  /* 0x0000000a1d0a7224 */ /* 0x004fc600078e0209 */
[----:B------:R-:W1:Y:S01]  /*03b0*/  LDS R9, [R19+0x400] ;  /* 0x0004000013097984 */ /* 0x000e620000000800 */
[----:B---3--:R-:W-:-:S03]  /*03c0*/  IMAD R10, R26, R11, R10 ;  /* 0x0000000b1a0a7224 */ /* 0x008fc600078e020a */
[----:B------:R-:W2:Y:S04]  /*03d0*/  LDS R8, [R19+0x480] ;  /* 0x0004800013087984 */ /* 0x000ea80000000800 */
[----:B------:R-:W3:Y:S01]  /*03e0*/  LDS R11, [R19+0x500] ;  /* 0x00050000130b7984 */ /* 0x000ee20000000800 */
[----:B----4-:R-:W-:-:S03]  /*03f0*/  IMAD R10, R12, R27, R10 ;  /* 0x0000001b0c0a7224 */ /* 0x010fc600078e020a */
[----:B------:R-:W-:Y:S01]  /*0400*/  LDS R27, [R19+0x700] ;  /* 0x00070000131b7984 */ /* 0x000fe20000000800 */
[----:B-----5:R-:W-:-:S03]  /*0410*/  IMAD R10, R22, R13, R10 ;  /* 0x0000000d160a7224 */ /* 0x020fc600078e020a */
[----:B------:R-:W4:Y:S01]  /*0420*/  LDS R22, [R19+0x580] ;  /* 0x0005800013167984 */ /* 0x000f220000000800 */
[----:B------:R-:W-:-:S03]  /*0430*/  IMAD R10, R25, R14, R10 ;  /* 0x0000000e190a7224 */ /* 0x000fc600078e020a */
[----:B------:R-:W-:Y:S04]  /*0440*/  LDS R25, [R19+0x600] ;  /* 0x0006000013197984 */ /* 0x000fe80000000800 */
[----:B------:R-:W-:Y:S04]  /*0450*/  LDS R29, [R19+0x800] ;  /* 0x00080000131d7984 */ /* 0x000fe80000000800 */
[----:B------:R-:W-:Y:S01]  /*0460*/  LDS R26, [R19+0x880] ;  /* 0x00088000131a7984 */ /* 0x000fe20000000800 */
[----:B0-----:R-:W-:-:S03]  /*0470*/  IMAD R10, R24, R15, R10 ;  /* 0x0000000f180a7224 */ /* 0x001fc600078e020a */
[----:B------:R-:W-:Y:S04]  /*0480*/  LDS R28, [R19+0xa80] ;  /* 0x000a8000131c7984 */ /* 0x000fe80000000800 */
[----:B------:R-:W0:Y:S04]  /*0490*/  LDS.128 R12, [R21+0x30] ;  /* 0x00003000150c7984 */ /* 0x000e280000000c00 */
[----:B------:R-:W5:Y:S01]  /*04a0*/  LDS R24, [R19+0x680] ;  /* 0x0006800013187984 */ /* 0x000f620000000800 */
[----:B-1----:R-:W-:-:S03]  /*04b0*/  IMAD R9, R4, R9, R10 ;  /* 0x0000000904097224 */ /* 0x002fc600078e020a */
[----:B------:R-:W1:Y:S01]  /*04c0*/  LDS R4, [R19+0x780] ;  /* 0x0007800013047984 */ /* 0x000e620000000800 */
[----:B--2---:R-:W-:-:S04]  /*04d0*/  IMAD R5, R8, R5, R9 ;  /* 0x0000000508057224 */ /* 0x004fc800078e0209 */
[----:B---3--:R-:W-:Y:S02]  /*04e0*/  IMAD R5, R11, R6, R5 ;  /* 0x000000060b057224 */ /* 0x008fe400078e0205 */
[----:B------:R-:W2:Y:S02]  /*04f0*/  LDS.128 R8, [R21+0x40] ;  /* 0x0000400015087984 */ /* 0x000ea40000000c00 */
[----:B----4-:R-:W-:Y:S02]  /*0500*/  IMAD R5, R22, R7, R5 ;  /* 0x0000000716057224 */ /* 0x010fe400078e0205 */
[----:B------:R-:W3:Y:S02]  /*0510*/  LDS R22, [R19+0x900] ;  /* 0x0009000013167984 */ /* 0x000ee40000000800 */
[----:B0-----:R-:W-:Y:S02]  /*0520*/  IMAD R5, R12, R25, R5 ;  /* 0x000000190c057224 */ /* 0x001fe400078e0205 */
[----:B------:R-:W-:Y:S02]  /*0530*/  LDS R25, [R19+0xa00] ;  /* 0x000a000013197984 */ /* 0x000fe40000000800 */
[----:B-----5:R-:W-:-:S02]  /*0540*/  IMAD R5, R24, R13, R5 ;  /* 0x0000000d18057224 */ /* 0x020fc400078e0205 */
[----:B------:R-:W0:Y:S02]  /*0550*/  LDS R24, [R19+0x980] ;  /* 0x0009800013187984 */ /* 0x000e240000000800 */
[----:B------:R-:W-:Y:S02]  /*0560*/  IMAD R5, R27, R14, R5 ;  /* 0x0000000e1b057224 */ /* 0x000fe400078e0205 */
[----:B------:R-:W-:Y:S02]  /*0570*/  LDS R27, [R19+0xb00] ;  /* 0x000b0000131b7984 */ /* 0x000fe40000000800 */
[----:B-1----:R-:W-:Y:S02]  /*0580*/  IMAD R15, R4, R15, R5 ;  /* 0x0000000f040f7224 */ /* 0x002fe400078e0205 */
[----:B------:R-:W1:Y:S02]  /*0590*/  LDS.128 R4, [R21+0x50] ;  /* 0x0000500015047984 */ /* 0x000e640000000c00 */
[----:B--2---:R-:W-:-:S02]  /*05a0*/  IMAD R15, R8, R29, R15 ;  /* 0x0000001d080f7224 */ /* 0x004fc400078e020f */
[----:B------:R-:W2:Y:S02]  /*05b0*/  LDS R8, [R19+0xb80] ;  /* 0x000b800013087984 */ /* 0x000ea40000000800 */
[----:B------:R-:W-:Y:S02]  /*05c0*/  IMAD R9, R26, R9, R15 ;  /* 0x000000091a097224 */ /* 0x000fe400078e020f */
[----:B------:R-:W-:Y:S02]  /*05d0*/  LDS.128 R12, [R21+0x60] ;  /* 0x00006000150c7984 */ /* 0x000fe40000000c00 */
[----:B---3--:R-:W-:Y:S02]  /*05e0*/  IMAD R10, R22, R10, R9 ;  /* 0x0000000a160a7224 */ /* 0x008fe400078e0209 */
[----:B------:R-:W3:Y:S04]  /*05f0*/  LDS R9, [R19+0xc00] ;  /* 0x000c000013097984 */ /* 0x000ee80000000800 */
[----:B------:R-:W-:Y:S01]  /*0600*/  LDS R22, [R19+0xd80] ;  /* 0x000d800013167984 */ /* 0x000fe20000000800 */
[----:B0-----:R-:W-:-:S03]  /*0610*/  IMAD R10, R24, R11, R10 ;  /* 0x0000000b180a7224 */ /* 0x001fc600078e020a */
[----:B------:R-:W-:Y:S01]  /*0620*/  LDS R11, [R19+0xd00] ;  /* 0x000d0000130b7984 */ /* 0x000fe20000000800 */
[----:B-1----:R-:W-:-:S03]  /*0630*/  IMAD R4, R4, R25, R10 ;  /* 0x0000001904047224 */ /* 0x002fc600078e020a */
[----:B------:R-:W0:Y:S01]  /*0640*/  LDS R10, [R19+0xc80] ;  /* 0x000c8000130a7984 */ /* 0x000e220000000800 */
[----:B------:R-:W-:-:S03]  /*0650*/  IMAD R4, R28, R5, R4 ;  /* 0x000000051c047224 */ /* 0x000fc600078e0204 */
[----:B------:R-:W-:Y:S01]  /*0660*/  LDS R25, [R19+0xf00] ;  /* 0x000f000013197984 */ /* 0x000fe20000000800 */
[----:B------:R-:W-:-:S03]  /*0670*/  IMAD R4, R27, R6, R4 ;  /* 0x000000061b047224 */ /* 0x000fc600078e0204 */
[----:B------:R-:W-:Y:S01]  /*0680*/  LDS R27, [R19+0xe00] ;  /* 0x000e0000131b7984 */ /* 0x000fe20000000800 */
[----:B--2---:R-:W-:-:S03]  /*0690*/  IMAD R24, R8, R7, R4 ;  /* 0x0000000708187224 */ /* 0x004fc600078e0204 */
[----:B------:R-:W1:Y:S04]  /*06a0*/  LDS.128 R4, [R21+0x70] ;  /* 0x0000700015047984 */ /* 0x000e680000000c00 */
[----:B------:R-:W2:Y:S01]  /*06b0*/  LDS R8, [R19+0xe80] ;  /* 0x000e800013087984 */ /* 0x000ea20000000800 */
[----:B---3--:R-:W-:-:S03]  /*06c0*/  IMAD R9, R12, R9, R24 ;  /* 0x000000090c097224 */ /* 0x008fc600078e0218 */
[----:B------:R-:W3:Y:S01]  /*06d0*/  LDS R12, [R19+0xf80] ;  /* 0x000f8000130c7984 */ /* 0x000ee20000000800 */
[----:B0-----:R-:W-:-:S04]  /*06e0*/  IMAD R9, R10, R13, R9 ;  /* 0x0000000d0a097224 */ /* 0x001fc800078e0209 */
[----:B------:R-:W-:-:S04]  /*06f0*/  IMAD R9, R11, R14, R9 ;  /* 0x0000000e0b097224 */ /* 0x000fc800078e0209 */
[----:B------:R-:W-:-:S04]  /*0700*/  IMAD R9, R22, R15, R9 ;  /* 0x0000000f16097224 */ /* 0x000fc800078e0209 */
[----:B-1----:R-:W-:-:S04]  /*0710*/  IMAD R4, R4, R27, R9 ;  /* 0x0000001b04047224 */ /* 0x002fc800078e0209 */
[----:B--2---:R-:W-:-:S04]  /*0720*/  IMAD R4, R8, R5, R4 ;  /* 0x0000000508047224 */ /* 0x004fc800078e0204 */
[----:B------:R-:W-:-:S04]  /*0730*/  IMAD R4, R25, R6, R4 ;  /* 0x0000000619047224 */ /* 0x000fc800078e0204 */
[----:B---3--:R-:W-:Y:S01]  /*0740*/  IMAD R7, R12, R7, R4 ;  /* 0x000000070c077224 */ /* 0x008fe200078e0204 */
[----:B------:R-:W-:Y:S06]  /*0750*/  BAR.SYNC.DEFER_BLOCKING 0x0 ;  /* 0x0000000000007b1d */ /* 0x000fec0000010000 */
[----:B------:R-:W-:Y:S05]  /*0760*/  BRA.U !UP0, `(.L_x_0) ;  /* 0xfffffff908807547 */ /* 0x000fea000b83ffff */
[----:B------:R-:W-:-:S04]  /*0770*/  ISETP.GT.AND P0, PT, R20, 0x270f, PT ;  /* 0x0000270f1400780c */ /* 0x000fc80003f04270 */
[----:B------:R-:W-:-:S13]  /*0780*/  ISETP.GT.U32.OR P0, PT, R23, 0x270f, P0 ;  /* 0x0000270f1700780c */ /* 0x000fda0000704470 */
[----:B------:R-:W-:Y:S05]  /*0790*/  @P0 EXIT ;  /* 0x000000000000094d */ /* 0x000fea0003800000 */
[----:B------:R-:W0:Y:S01]  /*07a0*/  LDC.64 R2, c[0x0][0x380] ;  /* 0x0000e000ff027b82 */ /* 0x000e220000000a00 */
[----:B------:R-:W-:-:S04]  /*07b0*/  IMAD R23, R23, 0x2710, R20 ;  /* 0x0000271017177824 */ /* 0x000fc800078e0214 */
[----:B0-----:R-:W-:-:S05]  /*07c0*/  IMAD.WIDE R2, R23, 0x4, R2 ;  /* 0x0000000417027825 */ /* 0x001fca00078e0202 */
[----:B------:R-:W-:Y:S01]  /*07d0*/  STG.E desc[UR8][R2.64], R7 ;  /* 0x0000000702007986 */ /* 0x000fe2000c101908 */
[----:B------:R-:W-:Y:S05]  /*07e0*/  EXIT ;  /* 0x000000000000794d */ /* 0x000fea0003800000 */
.L_x_1:
[----:B------:R-:W-:-:S00]  /*07f0*/  BRA `(.L_x_1) ;  /* 0xfffffffc00fc7947 */ /* 0x000fc0000383ffff */
[----:B------:R-:W-:-:S00]  /*0800*/  NOP ;  /* 0x0000000000007918 */ /* 0x000fc00000000000 */
[----:B------:R-:W-:-:S00]  /*0810*/  NOP ;  /* 0x0000000000007918 */ /* 0x000fc00000000000 */
[----:B------:R-:W-:-:S00]  /*0820*/  NOP ;  /* 0x0000000000007918 */ /* 0x000fc00000000000 */
[----:B------:R-:W-:-:S00]  /*0830*/  NOP ;  /* 0x0000000000007918 */ /* 0x000fc00000000000 */
[----:B------:R-:W-:-:S00]  /*0840*/  NOP ;  /* 0x0000000000007918 */ /* 0x000fc00000000000 */
[----:B------:R-:W-:-:S00]  /*0850*/  NOP ;  /* 0x0000000000007918 */ /* 0x000fc00000000000 */
[----:B------:R-:W-:-:S00]  /*0860*/  NOP ;  /* 0x0000000000007918 */ /* 0x000fc00000000000 */
[----:B------:R-:W-:-:S00]  /*0870*/  NOP ;  /* 0x0000000000007918 */ /* 0x000fc00000000000 */
.L_x_2:


//--------------------- .nv.shared._Z20matrix_multiplicatonPiS_S_ --------------------------
	.section	.nv.shared._Z20matrix_multiplicatonPiS_S_,"aw",@nobits
	.sectionflags	@""
	.align	4
.nv.shared._Z20matrix_multiplicatonPiS_S_:
	.zero		9216


//--------------------- .nv.shared.reserved.0     --------------------------
	.section	.nv.shared.reserved.0,"aw",@nobits
	.weak		__nv_reservedSMEM_offset_0_alias
	.size		__nv_reservedSMEM_offset_0_alias, 0, 64
	.other		__nv_reservedSMEM_offset_0_alias,@"STO_CUDA_RESERVED_SHARED STV_DEFAULT"
__nv_reservedSMEM_offset_0_alias:
	.zero		0
	.zero		64


//--------------------- .nv.constant0._Z20matrix_multiplicatonPiS_S_ --------------------------
	.section	.nv.constant0._Z20matrix_multiplicatonPiS_S_,"a",@progbits
	.sectionflags	@""
	.align	4
.nv.constant0._Z20matrix_multiplicatonPiS_S_:
	.zero		920


//--------------------- SYMBOLS --------------------------

	.type		.nv.reservedSmem.offset0,@object
	.size		.nv.reservedSmem.offset0,0x4
	.type		.nv.reservedSmem.cap,@object
	.size		.nv.reservedSmem.cap,0x4
